//
// Generated by NVIDIA NVVM Compiler
//
// Compiler Build ID: CL-36424714
// Cuda compilation tools, release 13.0, V13.0.88
// Based on NVVM 20.0.0
//

.version 9.0
.target sm_100
.address_size 64

	// .globl	_Z20scrambleGammaToSigmaPfS_fPiS0_iii

.visible .entry _Z20scrambleGammaToSigmaPfS_fPiS0_iii(
	.param .u64 .ptr .align 1 _Z20scrambleGammaToSigmaPfS_fPiS0_iii_param_0,
	.param .u64 .ptr .align 1 _Z20scrambleGammaToSigmaPfS_fPiS0_iii_param_1,
	.param .f32 _Z20scrambleGammaToSigmaPfS_fPiS0_iii_param_2,
	.param .u64 .ptr .align 1 _Z20scrambleGammaToSigmaPfS_fPiS0_iii_param_3,
	.param .u64 .ptr .align 1 _Z20scrambleGammaToSigmaPfS_fPiS0_iii_param_4,
	.param .u32 _Z20scrambleGammaToSigmaPfS_fPiS0_iii_param_5,
	.param .u32 _Z20scrambleGammaToSigmaPfS_fPiS0_iii_param_6,
	.param .u32 _Z20scrambleGammaToSigmaPfS_fPiS0_iii_param_7
)
{
	.reg .pred 	%p<3>;
	.reg .b32 	%r<35>;
	.reg .b32 	%f<5>;
	.reg .b64 	%rd<21>;

	ld.param.u64 	%rd5, [_Z20scrambleGammaToSigmaPfS_fPiS0_iii_param_0];
	ld.param.u64 	%rd2, [_Z20scrambleGammaToSigmaPfS_fPiS0_iii_param_1];
	ld.param.f32 	%f1, [_Z20scrambleGammaToSigmaPfS_fPiS0_iii_param_2];
	ld.param.u64 	%rd3, [_Z20scrambleGammaToSigmaPfS_fPiS0_iii_param_3];
	ld.param.u64 	%rd4, [_Z20scrambleGammaToSigmaPfS_fPiS0_iii_param_4];
	ld.param.u32 	%r4, [_Z20scrambleGammaToSigmaPfS_fPiS0_iii_param_5];
	ld.param.u32 	%r5, [_Z20scrambleGammaToSigmaPfS_fPiS0_iii_param_6];
	ld.param.u32 	%r6, [_Z20scrambleGammaToSigmaPfS_fPiS0_iii_param_7];
	cvta.to.global.u64 	%rd1, %rd5;
	mov.u32 	%r7, %ntid.x;
	mov.u32 	%r8, %ctaid.x;
	mov.u32 	%r9, %tid.x;
	mad.lo.s32 	%r1, %r7, %r8, %r9;
	mov.u32 	%r10, %ntid.y;
	mov.u32 	%r11, %ctaid.y;
	mov.u32 	%r12, %tid.y;
	mad.lo.s32 	%r13, %r10, %r11, %r12;
	mul.lo.s32 	%r14, %r6, %r5;
	max.s32 	%r15, %r1, %r13;
	setp.ge.s32 	%p1, %r15, %r14;
	@%p1 bra 	$L__BB0_3;
	cvta.to.global.u64 	%rd6, %rd3;
	cvta.to.global.u64 	%rd7, %rd4;
	cvta.to.global.u64 	%rd8, %rd2;
	div.s32 	%r16, %r1, %r5;
	mul.lo.s32 	%r17, %r16, %r5;
	sub.s32 	%r18, %r1, %r17;
	div.s32 	%r19, %r13, %r5;
	mul.lo.s32 	%r20, %r19, %r5;
	sub.s32 	%r21, %r13, %r20;
	mul.wide.s32 	%rd9, %r16, 4;
	add.s64 	%rd10, %rd6, %rd9;
	ld.global.u32 	%r22, [%rd10];
	mul.wide.s32 	%rd11, %r19, 4;
	add.s64 	%rd12, %rd6, %rd11;
	ld.global.u32 	%r23, [%rd12];
	sub.s32 	%r24, %r22, %r23;
	abs.s32 	%r25, %r24;
	add.s64 	%rd13, %rd7, %rd9;
	ld.global.u32 	%r26, [%rd13];
	add.s64 	%rd14, %rd7, %rd11;
	ld.global.u32 	%r27, [%rd14];
	sub.s32 	%r28, %r26, %r27;
	abs.s32 	%r29, %r28;
	mad.lo.s32 	%r30, %r25, %r5, %r18;
	mad.lo.s32 	%r31, %r29, %r5, %r21;
	mad.lo.s32 	%r32, %r31, %r4, %r30;
	mul.wide.s32 	%rd15, %r32, 4;
	add.s64 	%rd16, %rd8, %rd15;
	ld.global.f32 	%f2, [%rd16];
	mad.lo.s32 	%r33, %r14, %r13, %r1;
	mul.wide.s32 	%rd17, %r33, 4;
	add.s64 	%rd18, %rd1, %rd17;
	st.global.f32 	[%rd18], %f2;
	setp.ne.s32 	%p2, %r1, %r13;
	@%p2 bra 	$L__BB0_3;
	mad.lo.s32 	%r34, %r14, %r1, %r1;
	mul.wide.u32 	%rd19, %r34, 4;
	add.s64 	%rd20, %rd1, %rd19;
	ld.global.f32 	%f3, [%rd20];
	add.f32 	%f4, %f1, %f3;
	st.global.f32 	[%rd20], %f4;
$L__BB0_3:
	ret;

}


// ===== COMPILED SASS (sm_100) =====

	.target	sm_100

	.elftype	@"ET_EXEC"


//--------------------- .note.nv.tkinfo           --------------------------
	.section	.note.nv.tkinfo,"",@"SHT_NOTE"
	.sectionflags	@"SHF_NOTE_NV_TKINFO"
	.tkinfo
        /*0018*/ 	.word	0x00000002
        /*0030*/ 	.string	""
        /*0030*/ 	.string	"ptxas"
        /*0030*/ 	.string	"Cuda compilation tools, release 13.0, V13.0.88"
        /*0030*/ 	.string	"Build cuda_13.0.r13.0/compiler.36424714_0"
        /*0030*/ 	.string	"-arch sm_100 -m 64 "



//--------------------- .note.nv.cuinfo           --------------------------
	.section	.note.nv.cuinfo,"",@"SHT_NOTE"
	.sectionflags	@"SHF_NOTE_NV_CUINFO"
        /*0018*/ 	.short	0x0002
        /*001a*/ 	.short	0x0064
        /*001c*/ 	.short	0x0082
	.zero		2


//--------------------- .nv.info                  --------------------------
	.section	.nv.info,"",@"SHT_CUDA_INFO"
	.align	4


	//----- nvinfo : EIATTR_REGCOUNT
	.align		4
        /*0000*/ 	.byte	0x04, 0x2f
        /*0002*/ 	.short	(.L_1 - .L_0)
	.align		4
.L_0:
        /*0004*/ 	.word	index@(_Z20scrambleGammaToSigmaPfS_fPiS0_iii)
        /*0008*/ 	.word	0x00000016


	//----- nvinfo : EIATTR_FRAME_SIZE
	.align		4
.L_1:
        /*000c*/ 	.byte	0x04, 0x11
        /*000e*/ 	.short	(.L_3 - .L_2)
	.align		4
.L_2:
        /*0010*/ 	.word	index@(_Z20scrambleGammaToSigmaPfS_fPiS0_iii)
        /*0014*/ 	.word	0x00000000


	//----- nvinfo : EIATTR_MIN_STACK_SIZE
	.align		4
.L_3:
        /*0018*/ 	.byte	0x04, 0x12
        /*001a*/ 	.short	(.L_5 - .L_4)
	.align		4
.L_4:
        /*001c*/ 	.word	index@(_Z20scrambleGammaToSigmaPfS_fPiS0_iii)
        /*0020*/ 	.word	0x00000000
.L_5:


//--------------------- .nv.compat                --------------------------
	.section	.nv.compat,"",@"SHT_CUDA_COMPAT_INFO"
	.align	4
        /*0000*/ 	.byte	0x02, 0x09, 0x00, 0x00, 0x02, 0x02, 0x01, 0x00, 0x02, 0x05, 0x05, 0x00, 0x03, 0x07, 0x01, 0x01
        /*0010*/ 	.byte	0x02, 0x03, 0x00, 0x00, 0x02, 0x06, 0x01, 0x00, 0x04, 0x0b, 0x08, 0x00, 0x09, 0x00, 0x00, 0x00
        /*0020*/ 	.byte	0x00, 0x00, 0x00, 0x00


//--------------------- .nv.info._Z20scrambleGammaToSigmaPfS_fPiS0_iii --------------------------
	.section	.nv.info._Z20scrambleGammaToSigmaPfS_fPiS0_iii,"",@"SHT_CUDA_INFO"
	.sectionflags	@""
	.align	4


	//----- nvinfo : EIATTR_CUDA_API_VERSION
	.align		4
        /*0000*/ 	.byte	0x04, 0x37
        /*0002*/ 	.short	(.L_7 - .L_6)
.L_6:
        /*0004*/ 	.word	0x00000082


	//----- nvinfo : EIATTR_KPARAM_INFO
	.align		4
.L_7:
        /*0008*/ 	.byte	0x04, 0x17
        /*000a*/ 	.short	(.L_9 - .L_8)
.L_8:
        /*000c*/ 	.word	0x00000000
        /*0010*/ 	.short	0x0007
        /*0012*/ 	.short	0x0030
        /*0014*/ 	.byte	0x00, 0xf0, 0x11, 0x00


	//----- nvinfo : EIATTR_KPARAM_INFO
	.align		4
.L_9:
        /*0018*/ 	.byte	0x04, 0x17
        /*001a*/ 	.short	(.L_11 - .L_10)
.L_10:
        /*001c*/ 	.word	0x00000000
        /*0020*/ 	.short	0x0006
        /*0022*/ 	.short	0x002c
        /*0024*/ 	.byte	0x00, 0xf0, 0x11, 0x00


	//----- nvinfo : EIATTR_KPARAM_INFO
	.align		4
.L_11:
        /*0028*/ 	.byte	0x04, 0x17
        /*002a*/ 	.short	(.L_13 - .L_12)
.L_12:
        /*002c*/ 	.word	0x00000000
        /*0030*/ 	.short	0x0005
        /*0032*/ 	.short	0x0028
        /*0034*/ 	.byte	0x00, 0xf0, 0x11, 0x00


	//----- nvinfo : EIATTR_KPARAM_INFO
	.align		4
.L_13:
        /*0038*/ 	.byte	0x04, 0x17
        /*003a*/ 	.short	(.L_15 - .L_14)
.L_14:
        /*003c*/ 	.word	0x00000000
        /*0040*/ 	.short	0x0004
        /*0042*/ 	.short	0x0020
        /*0044*/ 	.byte	0x00, 0xf5, 0x21, 0x00


	//----- nvinfo : EIATTR_KPARAM_INFO
	.align		4
.L_15:
        /*0048*/ 	.byte	0x04, 0x17
        /*004a*/ 	.short	(.L_17 - .L_16)
.L_16:
        /*004c*/ 	.word	0x00000000
        /*0050*/ 	.short	0x0003
        /*0052*/ 	.short	0x0018
        /*0054*/ 	.byte	0x00, 0xf5, 0x21, 0x00


	//----- nvinfo : EIATTR_KPARAM_INFO
	.align		4
.L_17:
        /*0058*/ 	.byte	0x04, 0x17
        /*005a*/ 	.short	(.L_19 - .L_18)
.L_18:
        /*005c*/ 	.word	0x00000000
        /*0060*/ 	.short	0x0002
        /*0062*/ 	.short	0x0010
        /*0064*/ 	.byte	0x00, 0xf0, 0x11, 0x00


	//----- nvinfo : EIATTR_KPARAM_INFO
	.align		4
.L_19:
        /*0068*/ 	.byte	0x04, 0x17
        /*006a*/ 	.short	(.L_21 - .L_20)
.L_20:
        /*006c*/ 	.word	0x00000000
        /*0070*/ 	.short	0x0001
        /*0072*/ 	.short	0x0008
        /*0074*/ 	.byte	0x00, 0xf5, 0x21, 0x00


	//----- nvinfo : EIATTR_KPARAM_INFO
	.align		4
.L_21:
        /*0078*/ 	.byte	0x04, 0x17
        /*007a*/ 	.short	(.L_23 - .L_22)
.L_22:
        /*007c*/ 	.word	0x00000000
        /*0080*/ 	.short	0x0000
        /*0082*/ 	.short	0x0000
        /*0084*/ 	.byte	0x00, 0xf5, 0x21, 0x00


	//----- nvinfo : EIATTR_SPARSE_MMA_MASK
	.align		4
.L_23:
        /*0088*/ 	.byte	0x03, 0x50
        /*008a*/ 	.short	0x0000


	//----- nvinfo : EIATTR_MAXREG_COUNT
	.align		4
        /*008c*/ 	.byte	0x03, 0x1b
        /*008e*/ 	.short	0x00ff


	//----- nvinfo : EIATTR_MERCURY_ISA_VERSION
	.align		4
        /*0090*/ 	.byte	0x03, 0x5f
        /*0092*/ 	.short	0x0101


	//----- nvinfo : EIATTR_VRC_CTA_INIT_COUNT
	.align		4
        /*0094*/ 	.byte	0x02, 0x4a
	.zero		1
	.zero		1


	//----- nvinfo : EIATTR_EXIT_INSTR_OFFSETS
	.align		4
        /*0098*/ 	.byte	0x04, 0x1c
        /*009a*/ 	.short	(.L_25 - .L_24)


	//   ....[0]....
.L_24:
        /*009c*/ 	.word	0x000000e0


	//   ....[1]....
        /*00a0*/ 	.word	0x00000540


	//   ....[2]....
        /*00a4*/ 	.word	0x000005b0


	//----- nvinfo : EIATTR_CBANK_PARAM_SIZE
	.align		4
.L_25:
        /*00a8*/ 	.byte	0x03, 0x19
        /*00aa*/ 	.short	0x0034


	//----- nvinfo : EIATTR_PARAM_CBANK
	.align		4
        /*00ac*/ 	.byte	0x04, 0x0a
        /*00ae*/ 	.short	(.L_27 - .L_26)
	.align		4
.L_26:
        /*00b0*/ 	.word	index@(.nv.constant0._Z20scrambleGammaToSigmaPfS_fPiS0_iii)
        /*00b4*/ 	.short	0x0380
        /*00b6*/ 	.short	0x0034


	//----- nvinfo : EIATTR_SW_WAR
	.align		4
.L_27:
        /*00b8*/ 	.byte	0x04, 0x36
        /*00ba*/ 	.short	(.L_29 - .L_28)
.L_28:
        /*00bc*/ 	.word	0x00000008
.L_29:


//--------------------- .nv.callgraph             --------------------------
	.section	.nv.callgraph,"",@"SHT_CUDA_CALLGRAPH"
	.align	4
	.sectionentsize	8
	.align		4
        /*0000*/ 	.word	0x00000000
	.align		4
        /*0004*/ 	.word	0xffffffff
	.align		4
        /*0008*/ 	.word	0x00000000
	.align		4
        /*000c*/ 	.word	0xfffffffe
	.align		4
        /*0010*/ 	.word	0x00000000
	.align		4
        /*0014*/ 	.word	0xfffffffd
	.align		4
        /*0018*/ 	.word	0x00000000
	.align		4
        /*001c*/ 	.word	0xfffffffc


//--------------------- .text._Z20scrambleGammaToSigmaPfS_fPiS0_iii --------------------------
	.section	.text._Z20scrambleGammaToSigmaPfS_fPiS0_iii,"ax",@progbits
	.align	128
        .global         _Z20scrambleGammaToSigmaPfS_fPiS0_iii
        .type           _Z20scrambleGammaToSigmaPfS_fPiS0_iii,@function
        .size           _Z20scrambleGammaToSigmaPfS_fPiS0_iii,(.L_x_1 - _Z20scrambleGammaToSigmaPfS_fPiS0_iii)
        .other          _Z20scrambleGammaToSigmaPfS_fPiS0_iii,@"STO_CUDA_ENTRY STV_DEFAULT"
_Z20scrambleGammaToSigmaPfS_fPiS0_iii:
.text._Z20scrambleGammaToSigmaPfS_fPiS0_iii:
[----:B------:R-:W-:Y:S01]  /*0000*/  LDC R1, c[0x0][0x37c] ;  /* 0x0000df00ff017b82 */ /* 0x000fe20000000800 */
[----:B------:R-:W0:Y:S07]  /*0010*/  S2R R0, SR_CTAID.X ;  /* 0x0000000000007919 */ /* 0x000e2e0000002500 */
[----:B------:R-:W1:Y:S01]  /*0020*/  LDC R2, c[0x0][0x3ac] ;  /* 0x0000eb00ff027b82 */ /* 0x000e620000000800 */
[----:B------:R-:W0:Y:S01]  /*0030*/  LDCU UR4, c[0x0][0x360] ;  /* 0x00006c00ff0477ac */ /* 0x000e220008000800 */
[----:B------:R-:W0:Y:S01]  /*0040*/  S2R R3, SR_TID.X ;  /* 0x0000000000037919 */ /* 0x000e220000002100 */
[----:B------:R-:W2:Y:S01]  /*0050*/  LDCU UR5, c[0x0][0x364] ;  /* 0x00006c80ff0577ac */ /* 0x000ea20008000800 */
[----:B------:R-:W2:Y:S01]  /*0060*/  S2R R5, SR_CTAID.Y ;  /* 0x0000000000057919 */ /* 0x000ea20000002600 */
[----:B------:R-:W1:Y:S01]  /*0070*/  LDCU UR6, c[0x0][0x3b0] ;  /* 0x00007600ff0677ac */ /* 0x000e620008000800 */
[----:B------:R-:W2:Y:S01]  /*0080*/  S2R R4, SR_TID.Y ;  /* 0x0000000000047919 */ /* 0x000ea20000002200 */
[----:B0-----:R-:W-:-:S02]  /*0090*/  IMAD R0, R0, UR4, R3 ;  /* 0x0000000400007c24 */ /* 0x001fc4000f8e0203 */
[----:B-1----:R-:W-:Y:S02]  /*00a0*/  IMAD R3, R2, UR6, RZ ;  /* 0x0000000602037c24 */ /* 0x002fe4000f8e02ff */
[----:B--2---:R-:W-:-:S05]  /*00b0*/  IMAD R5, R5, UR5, R4 ;  /* 0x0000000505057c24 */ /* 0x004fca000f8e0204 */
[----:B------:R-:W-:-:S04]  /*00c0*/  VIMNMX R4, PT, PT, R0, R5, !PT ;  /* 0x0000000500047248 */ /* 0x000fc80007fe0100 */
[----:B------:R-:W-:-:S13]  /*00d0*/  ISETP.GE.AND P0, PT, R4, R3, PT ;  /* 0x000000030400720c */ /* 0x000fda0003f06270 */
[----:B------:R-:W-:Y:S05]  /*00e0*/  @P0 EXIT ;  /* 0x000000000000094d */ /* 0x000fea0003800000 */
[----:B------:R-:W-:Y:S01]  /*00f0*/  IABS R8, R2 ;  /* 0x0000000200087213 */ /* 0x000fe20000000000 */
[----:B------:R-:W0:Y:S01]  /*0100*/  LDCU.64 UR4, c[0x0][0x358] ;  /* 0x00006b00ff0477ac */ /* 0x000e220008000a00 */
[----:B------:R-:W-:Y:S02]  /*0110*/  IABS R10, R0 ;  /* 0x00000000000a7213 */ /* 0x000fe40000000000 */
[----:B------:R-:W1:Y:S01]  /*0120*/  I2F.RP R4, R8 ;  /* 0x0000000800047306 */ /* 0x000e620000209400 */
[----:B------:R-:W-:Y:S01]  /*0130*/  IABS R11, R5 ;  /* 0x00000005000b7213 */ /* 0x000fe20000000000 */
[----:B------:R-:W2:Y:S06]  /*0140*/  LDCU UR6, c[0x0][0x3a8] ;  /* 0x00007500ff0677ac */ /* 0x000eac0008000800 */
[----:B-1----:R-:W1:Y:S02]  /*0150*/  MUFU.RCP R4, R4 ;  /* 0x0000000400047308 */ /* 0x002e640000001000 */
[----:B-1----:R-:W-:-:S06]  /*0160*/  IADD3 R6, PT, PT, R4, 0xffffffe, RZ ;  /* 0x0ffffffe04067810 */ /* 0x002fcc0007ffe0ff */
[----:B------:R1:W3:Y:S02]  /*0170*/  F2I.FTZ.U32.TRUNC.NTZ R7, R6 ;  /* 0x0000000600077305 */ /* 0x0002e4000021f000 */
[----:B-1----:R-:W-:Y:S02]  /*0180*/  HFMA2 R6, -RZ, RZ, 0, 0 ;  /* 0x00000000ff067431 */ /* 0x002fe400000001ff */
[----:B---3--:R-:W-:-:S04]  /*0190*/  IMAD.MOV R9, RZ, RZ, -R7 ;  /* 0x000000ffff097224 */ /* 0x008fc800078e0a07 */
[----:B------:R-:W-:-:S04]  /*01a0*/  IMAD R9, R9, R8, RZ ;  /* 0x0000000809097224 */ /* 0x000fc800078e02ff */
[----:B------:R-:W-:-:S04]  /*01b0*/  IMAD.HI.U32 R7, R7, R9, R6 ;  /* 0x0000000907077227 */ /* 0x000fc800078e0006 */
[----:B------:R-:W-:Y:S02]  /*01c0*/  IMAD.MOV.U32 R9, RZ, RZ, R10 ;  /* 0x000000ffff097224 */ /* 0x000fe400078e000a */
[----:B------:R-:W-:-:S04]  /*01d0*/  IMAD.HI.U32 R10, R7, R11, RZ ;  /* 0x0000000b070a7227 */ /* 0x000fc800078e00ff */
[----:B------:R-:W-:-:S04]  /*01e0*/  IMAD.HI.U32 R4, R7, R9, RZ ;  /* 0x0000000907047227 */ /* 0x000fc800078e00ff */
[----:B------:R-:W-:Y:S01]  /*01f0*/  IMAD.MOV R7, RZ, RZ, -R10 ;  /* 0x000000ffff077224 */ /* 0x000fe200078e0a0a */
[----:B------:R-:W-:-:S03]  /*0200*/  IADD3 R6, PT, PT, -R4, RZ, RZ ;  /* 0x000000ff04067210 */ /* 0x000fc60007ffe1ff */
[C---:B------:R-:W-:Y:S01]  /*0210*/  IMAD R7, R8.reuse, R7, R11 ;  /* 0x0000000708077224 */ /* 0x040fe200078e020b */
[----:B------:R-:W-:Y:S01]  /*0220*/  LOP3.LUT R11, RZ, R2, RZ, 0x33, !PT ;  /* 0x00000002ff0b7212 */ /* 0x000fe200078e33ff */
[----:B------:R-:W-:Y:S01]  /*0230*/  IMAD R6, R8, R6, R9 ;  /* 0x0000000608067224 */ /* 0x000fe200078e0209 */
[----:B------:R-:W-:Y:S02]  /*0240*/  LOP3.LUT R9, R0, R2, RZ, 0x3c, !PT ;  /* 0x0000000200097212 */ /* 0x000fe400078e3cff */
[C---:B------:R-:W-:Y:S02]  /*0250*/  ISETP.GT.U32.AND P5, PT, R8.reuse, R7, PT ;  /* 0x000000070800720c */ /* 0x040fe40003fa4070 */
[----:B------:R-:W-:Y:S02]  /*0260*/  ISETP.GT.U32.AND P4, PT, R8, R6, PT ;  /* 0x000000060800720c */ /* 0x000fe40003f84070 */
[----:B------:R-:W-:-:S09]  /*0270*/  ISETP.GE.AND P0, PT, R9, RZ, PT ;  /* 0x000000ff0900720c */ /* 0x000fd20003f06270 */
[----:B------:R-:W-:Y:S02]  /*0280*/  @!P5 IMAD.IADD R7, R7, 0x1, -R8 ;  /* 0x000000010707d824 */ /* 0x000fe400078e0a08 */
[-C--:B------:R-:W-:Y:S01]  /*0290*/  @!P4 IADD3 R6, PT, PT, R6, -R8.reuse, RZ ;  /* 0x800000080606c210 */ /* 0x080fe20007ffe0ff */
[----:B------:R-:W-:Y:S01]  /*02a0*/  @!P5 VIADD R10, R10, 0x1 ;  /* 0x000000010a0ad836 */ /* 0x000fe20000000000 */
[----:B------:R-:W-:Y:S02]  /*02b0*/  @!P4 IADD3 R4, PT, PT, R4, 0x1, RZ ;  /* 0x000000010404c810 */ /* 0x000fe40007ffe0ff */
[----:B------:R-:W-:Y:S02]  /*02c0*/  ISETP.GE.U32.AND P2, PT, R6, R8, PT ;  /* 0x000000080600720c */ /* 0x000fe40003f46070 */
[----:B------:R-:W-:Y:S02]  /*02d0*/  LOP3.LUT R6, R5, R2, RZ, 0x3c, !PT ;  /* 0x0000000205067212 */ /* 0x000fe400078e3cff */
[----:B------:R-:W-:-:S02]  /*02e0*/  ISETP.GE.U32.AND P3, PT, R7, R8, PT ;  /* 0x000000080700720c */ /* 0x000fc40003f66070 */
[----:B------:R-:W-:Y:S01]  /*02f0*/  ISETP.GE.AND P1, PT, R6, RZ, PT ;  /* 0x000000ff0600720c */ /* 0x000fe20003f26270 */
[----:B------:R-:W1:Y:S06]  /*0300*/  LDC.64 R8, c[0x0][0x398] ;  /* 0x0000e600ff087b82 */ /* 0x000e6c0000000a00 */
[----:B------:R-:W-:Y:S02]  /*0310*/  @P2 IADD3 R4, PT, PT, R4, 0x1, RZ ;  /* 0x0000000104042810 */ /* 0x000fe40007ffe0ff */
[----:B------:R-:W3:Y:S01]  /*0320*/  LDC.64 R6, c[0x0][0x3a0] ;  /* 0x0000e800ff067b82 */ /* 0x000ee20000000a00 */
[----:B------:R-:W-:-:S02]  /*0330*/  ISETP.NE.AND P2, PT, R2, RZ, PT ;  /* 0x000000ff0200720c */ /* 0x000fc40003f45270 */
[----:B------:R-:W-:Y:S01]  /*0340*/  @P3 IADD3 R10, PT, PT, R10, 0x1, RZ ;  /* 0x000000010a0a3810 */ /* 0x000fe20007ffe0ff */
[----:B------:R-:W-:-:S03]  /*0350*/  @!P0 IMAD.MOV R4, RZ, RZ, -R4 ;  /* 0x000000ffff048224 */ /* 0x000fc600078e0a04 */
[----:B------:R-:W-:Y:S02]  /*0360*/  @!P1 IADD3 R10, PT, PT, -R10, RZ, RZ ;  /* 0x000000ff0a0a9210 */ /* 0x000fe40007ffe1ff */
[C---:B------:R-:W-:Y:S02]  /*0370*/  SEL R19, R11.reuse, R4, !P2 ;  /* 0x000000040b137207 */ /* 0x040fe40005000000 */
[----:B------:R-:W-:-:S03]  /*0380*/  SEL R17, R11, R10, !P2 ;  /* 0x0000000a0b117207 */ /* 0x000fc60005000000 */
[----:B-1----:R-:W-:-:S04]  /*0390*/  IMAD.WIDE R10, R19, 0x4, R8 ;  /* 0x00000004130a7825 */ /* 0x002fc800078e0208 */
[----:B------:R-:W-:Y:S02]  /*03a0*/  IMAD.WIDE R8, R17, 0x4, R8 ;  /* 0x0000000411087825 */ /* 0x000fe400078e0208 */
[----:B0-----:R-:W4:Y:S02]  /*03b0*/  LDG.E R10, desc[UR4][R10.64] ;  /* 0x000000040a0a7981 */ /* 0x001f24000c1e1900 */
[--C-:B---3--:R-:W-:Y:S02]  /*03c0*/  IMAD.WIDE R12, R19, 0x4, R6.reuse ;  /* 0x00000004130c7825 */ /* 0x108fe400078e0206 */
[----:B------:R-:W4:Y:S02]  /*03d0*/  LDG.E R9, desc[UR4][R8.64] ;  /* 0x0000000408097981 */ /* 0x000f24000c1e1900 */
[----:B------:R-:W-:Y:S02]  /*03e0*/  IMAD.WIDE R14, R17, 0x4, R6 ;  /* 0x00000004110e7825 */ /* 0x000fe400078e0206 */
[----:B------:R-:W3:Y:S01]  /*03f0*/  LDG.E R12, desc[UR4][R12.64] ;  /* 0x000000040c0c7981 */ /* 0x000ee2000c1e1900 */
[----:B------:R-:W0:Y:S03]  /*0400*/  LDC.64 R6, c[0x0][0x388] ;  /* 0x0000e200ff067b82 */ /* 0x000e260000000a00 */
[----:B------:R-:W3:Y:S01]  /*0410*/  LDG.E R15, desc[UR4][R14.64] ;  /* 0x000000040e0f7981 */ /* 0x000ee2000c1e1900 */
[----:B------:R-:W-:-:S02]  /*0420*/  IADD3 R19, PT, PT, -R19, RZ, RZ ;  /* 0x000000ff13137210 */ /* 0x000fc40007ffe1ff */
[----:B------:R-:W-:Y:S02]  /*0430*/  IADD3 R17, PT, PT, -R17, RZ, RZ ;  /* 0x000000ff11117210 */ /* 0x000fe40007ffe1ff */
[----:B----4-:R-:W-:-:S03]  /*0440*/  IADD3 R4, PT, PT, R10, -R9, RZ ;  /* 0x800000090a047210 */ /* 0x010fc60007ffe0ff */
[----:B------:R-:W-:Y:S02]  /*0450*/  IMAD R9, R2, R17, R5 ;  /* 0x0000001102097224 */ /* 0x000fe400078e0205 */
[----:B---3--:R-:W-:Y:S01]  /*0460*/  IMAD.IADD R16, R12, 0x1, -R15 ;  /* 0x000000010c107824 */ /* 0x008fe200078e0a0f */
[----:B------:R-:W-:Y:S01]  /*0470*/  IABS R11, R4 ;  /* 0x00000004000b7213 */ /* 0x000fe20000000000 */
[----:B------:R-:W-:-:S03]  /*0480*/  IMAD R4, R2, R19, R0 ;  /* 0x0000001302047224 */ /* 0x000fc600078e0200 */
[----:B------:R-:W-:Y:S01]  /*0490*/  IABS R8, R16 ;  /* 0x0000001000087213 */ /* 0x000fe20000000000 */
[----:B------:R-:W-:-:S04]  /*04a0*/  IMAD R4, R2, R11, R4 ;  /* 0x0000000b02047224 */ /* 0x000fc800078e0204 */
[----:B------:R-:W-:-:S04]  /*04b0*/  IMAD R9, R2, R8, R9 ;  /* 0x0000000802097224 */ /* 0x000fc800078e0209 */
[----:B--2---:R-:W-:-:S04]  /*04c0*/  IMAD R9, R9, UR6, R4 ;  /* 0x0000000609097c24 */ /* 0x004fc8000f8e0204 */
[----:B0-----:R-:W-:Y:S02]  /*04d0*/  IMAD.WIDE R6, R9, 0x4, R6 ;  /* 0x0000000409067825 */ /* 0x001fe400078e0206 */
[----:B------:R-:W0:Y:S04]  /*04e0*/  LDC.64 R8, c[0x0][0x380] ;  /* 0x0000e000ff087b82 */ /* 0x000e280000000a00 */
[----:B------:R-:W2:Y:S01]  /*04f0*/  LDG.E R7, desc[UR4][R6.64] ;  /* 0x0000000406077981 */ /* 0x000ea2000c1e1900 */
[----:B------:R-:W-:Y:S01]  /*0500*/  ISETP.NE.AND P0, PT, R0, R5, PT ;  /* 0x000000050000720c */ /* 0x000fe20003f05270 */
[----:B------:R-:W-:-:S04]  /*0510*/  IMAD R11, R5, R3, R0 ;  /* 0x00000003050b7224 */ /* 0x000fc800078e0200 */
[----:B0-----:R-:W-:-:S05]  /*0520*/  IMAD.WIDE R4, R11, 0x4, R8 ;  /* 0x000000040b047825 */ /* 0x001fca00078e0208 */
[----:B--2---:R0:W-:Y:S03]  /*0530*/  STG.E desc[UR4][R4.64], R7 ;  /* 0x0000000704007986 */ /* 0x0041e6000c101904 */
[----:B------:R-:W-:Y:S05]  /*0540*/  @P0 EXIT ;  /* 0x000000000000094d */ /* 0x000fea0003800000 */
[----:B------:R-:W-:Y:S01]  /*0550*/  IMAD R3, R0, R3, R0 ;  /* 0x0000000300037224 */ /* 0x000fe200078e0200 */
[----:B------:R-:W0:Y:S03]  /*0560*/  LDCU UR6, c[0x0][0x390] ;  /* 0x00007200ff0677ac */ /* 0x000e260008000800 */
[----:B------:R-:W-:-:S05]  /*0570*/  IMAD.WIDE.U32 R2, R3, 0x4, R8 ;  /* 0x0000000403027825 */ /* 0x000fca00078e0008 */
[----:B------:R-:W0:Y:S02]  /*0580*/  LDG.E R0, desc[UR4][R2.64] ;  /* 0x0000000402007981 */ /* 0x000e24000c1e1900 */
[----:B0-----:R-:W-:-:S05]  /*0590*/  FADD R5, R0, UR6 ;  /* 0x0000000600057e21 */ /* 0x001fca0008000000 */
[----:B------:R-:W-:Y:S01]  /*05a0*/  STG.E desc[UR4][R2.64], R5 ;  /* 0x0000000502007986 */ /* 0x000fe2000c101904 */
[----:B------:R-:W-:Y:S05]  /*05b0*/  EXIT ;  /* 0x000000000000794d */ /* 0x000fea0003800000 */
.L_x_0:
[----:B------:R-:W-:-:S00]  /*05c0*/  BRA `(.L_x_0) ;  /* 0xfffffffc00fc7947 */ /* 0x000fc0000383ffff */
[----:B------:R-:W-:-:S00]  /*05d0*/  NOP ;  /* 0x0000000000007918 */ /* 0x000fc00000000000 */
        /* <DEDUP_REMOVED lines=10> */
.L_x_1:


//--------------------- .nv.shared.reserved.0     --------------------------
	.section	.nv.shared.reserved.0,"aw",@nobits
	.weak		__nv_reservedSMEM_offset_0_alias
	.size		__nv_reservedSMEM_offset_0_alias, 0, 64
	.other		__nv_reservedSMEM_offset_0_alias,@"STO_CUDA_RESERVED_SHARED STV_DEFAULT"
__nv_reservedSMEM_offset_0_alias:
	.zero		0
	.zero		64


//--------------------- .nv.constant0._Z20scrambleGammaToSigmaPfS_fPiS0_iii --------------------------
	.section	.nv.constant0._Z20scrambleGammaToSigmaPfS_fPiS0_iii,"a",@progbits
	.sectionflags	@""
	.align	4
.nv.constant0._Z20scrambleGammaToSigmaPfS_fPiS0_iii:
	.zero		948


//--------------------- SYMBOLS --------------------------

	.type		.nv.reservedSmem.offset0,@object
	.size		.nv.reservedSmem.offset0,0x4
